//
// Generated by NVIDIA NVVM Compiler
//
// Compiler Build ID: CL-36424714
// Cuda compilation tools, release 13.0, V13.0.88
// Based on NVVM 20.0.0
//

.version 9.0
.target sm_100
.address_size 64

	// .globl	_Z19selectionSortKernelPiii

.visible .entry _Z19selectionSortKernelPiii(
	.param .u64 .ptr .align 1 _Z19selectionSortKernelPiii_param_0,
	.param .u32 _Z19selectionSortKernelPiii_param_1,
	.param .u32 _Z19selectionSortKernelPiii_param_2
)
{
	.reg .pred 	%p<47>;
	.reg .b16 	%rs<15>;
	.reg .b32 	%r<222>;
	.reg .b64 	%rd<97>;

	ld.param.u64 	%rd3, [_Z19selectionSortKernelPiii_param_0];
	ld.param.u32 	%r39, [_Z19selectionSortKernelPiii_param_1];
	ld.param.u32 	%r38, [_Z19selectionSortKernelPiii_param_2];
	cvta.to.global.u64 	%rd1, %rd3;
	mov.u32 	%r1, %ctaid.x;
	mov.u32 	%r40, %tid.x;
	setp.ge.s32 	%p1, %r1, %r39;
	setp.ge.s32 	%p2, %r40, %r38;
	or.pred  	%p3, %p1, %p2;
	@%p3 bra 	$L__BB0_20;
	add.s32 	%r2, %r38, -1;
	setp.lt.u32 	%p4, %r38, 2;
	@%p4 bra 	$L__BB0_20;
	mul.lo.s32 	%r3, %r38, %r1;
	add.s32 	%r4, %r38, -2;
	cvt.u16.u32 	%rs1, %r38;
	mov.b32 	%r207, 0;
	mov.b16 	%rs13, 0;
	cvt.u64.u32 	%rd85, %r3;
	mov.u16 	%rs14, %rs13;
$L__BB0_3:
	sub.s32 	%r6, %r2, %r207;
	sub.s32 	%r43, %r4, %r207;
	add.s32 	%r7, %r207, 1;
	setp.lt.u32 	%p5, %r43, 15;
	mov.u32 	%r216, %r7;
	mov.u32 	%r221, %r207;
	@%p5 bra 	$L__BB0_7;
	add.s32 	%r209, %r3, %r207;
	and.b32  	%r44, %r6, -16;
	neg.s32 	%r208, %r44;
	mov.u32 	%r210, %r207;
	mov.u32 	%r221, %r207;
$L__BB0_5:
	.pragma "nounroll";
	add.s32 	%r45, %r210, 1;
	add.s32 	%r46, %r209, 1;
	mul.wide.u32 	%rd4, %r46, 4;
	add.s64 	%rd5, %rd1, %rd4;
	ld.global.u32 	%r47, [%rd5];
	add.s32 	%r48, %r221, %r3;
	mul.wide.s32 	%rd6, %r48, 4;
	add.s64 	%rd7, %rd1, %rd6;
	ld.global.u32 	%r49, [%rd7];
	setp.lt.s32 	%p6, %r47, %r49;
	selp.b32 	%r50, %r45, %r221, %p6;
	cvt.u64.u32 	%rd9, %r45;
	add.s64 	%rd10, %rd9, %rd85;
	shl.b64 	%rd11, %rd10, 2;
	add.s64 	%rd12, %rd1, %rd11;
	ld.global.u32 	%r51, [%rd12+4];
	add.s32 	%r52, %r50, %r3;
	mul.wide.s32 	%rd13, %r52, 4;
	add.s64 	%rd14, %rd1, %rd13;
	ld.global.u32 	%r53, [%rd14];
	setp.lt.s32 	%p7, %r51, %r53;
	add.s32 	%r54, %r210, 2;
	selp.b32 	%r55, %r54, %r50, %p7;
	ld.global.u32 	%r56, [%rd12+8];
	add.s32 	%r57, %r55, %r3;
	mul.wide.s32 	%rd15, %r57, 4;
	add.s64 	%rd16, %rd1, %rd15;
	ld.global.u32 	%r58, [%rd16];
	setp.lt.s32 	%p8, %r56, %r58;
	add.s32 	%r59, %r210, 3;
	selp.b32 	%r60, %r59, %r55, %p8;
	ld.global.u32 	%r61, [%rd12+12];
	add.s32 	%r62, %r60, %r3;
	mul.wide.s32 	%rd17, %r62, 4;
	add.s64 	%rd18, %rd1, %rd17;
	ld.global.u32 	%r63, [%rd18];
	setp.lt.s32 	%p9, %r61, %r63;
	add.s32 	%r64, %r210, 4;
	selp.b32 	%r65, %r64, %r60, %p9;
	ld.global.u32 	%r66, [%rd12+16];
	add.s32 	%r67, %r65, %r3;
	mul.wide.s32 	%rd19, %r67, 4;
	add.s64 	%rd20, %rd1, %rd19;
	ld.global.u32 	%r68, [%rd20];
	setp.lt.s32 	%p10, %r66, %r68;
	add.s32 	%r69, %r210, 5;
	selp.b32 	%r70, %r69, %r65, %p10;
	ld.global.u32 	%r71, [%rd12+20];
	add.s32 	%r72, %r70, %r3;
	mul.wide.s32 	%rd21, %r72, 4;
	add.s64 	%rd22, %rd1, %rd21;
	ld.global.u32 	%r73, [%rd22];
	setp.lt.s32 	%p11, %r71, %r73;
	add.s32 	%r74, %r210, 6;
	selp.b32 	%r75, %r74, %r70, %p11;
	ld.global.u32 	%r76, [%rd12+24];
	add.s32 	%r77, %r75, %r3;
	mul.wide.s32 	%rd23, %r77, 4;
	add.s64 	%rd24, %rd1, %rd23;
	ld.global.u32 	%r78, [%rd24];
	setp.lt.s32 	%p12, %r76, %r78;
	add.s32 	%r79, %r210, 7;
	selp.b32 	%r80, %r79, %r75, %p12;
	ld.global.u32 	%r81, [%rd12+28];
	add.s32 	%r82, %r80, %r3;
	mul.wide.s32 	%rd25, %r82, 4;
	add.s64 	%rd26, %rd1, %rd25;
	ld.global.u32 	%r83, [%rd26];
	setp.lt.s32 	%p13, %r81, %r83;
	add.s32 	%r84, %r210, 8;
	selp.b32 	%r85, %r84, %r80, %p13;
	ld.global.u32 	%r86, [%rd12+32];
	add.s32 	%r87, %r85, %r3;
	mul.wide.s32 	%rd27, %r87, 4;
	add.s64 	%rd28, %rd1, %rd27;
	ld.global.u32 	%r88, [%rd28];
	setp.lt.s32 	%p14, %r86, %r88;
	add.s32 	%r89, %r210, 9;
	selp.b32 	%r90, %r89, %r85, %p14;
	ld.global.u32 	%r91, [%rd12+36];
	add.s32 	%r92, %r90, %r3;
	mul.wide.s32 	%rd29, %r92, 4;
	add.s64 	%rd30, %rd1, %rd29;
	ld.global.u32 	%r93, [%rd30];
	setp.lt.s32 	%p15, %r91, %r93;
	add.s32 	%r94, %r210, 10;
	selp.b32 	%r95, %r94, %r90, %p15;
	ld.global.u32 	%r96, [%rd12+40];
	add.s32 	%r97, %r95, %r3;
	mul.wide.s32 	%rd31, %r97, 4;
	add.s64 	%rd32, %rd1, %rd31;
	ld.global.u32 	%r98, [%rd32];
	setp.lt.s32 	%p16, %r96, %r98;
	add.s32 	%r99, %r210, 11;
	selp.b32 	%r100, %r99, %r95, %p16;
	ld.global.u32 	%r101, [%rd12+44];
	add.s32 	%r102, %r100, %r3;
	mul.wide.s32 	%rd33, %r102, 4;
	add.s64 	%rd34, %rd1, %rd33;
	ld.global.u32 	%r103, [%rd34];
	setp.lt.s32 	%p17, %r101, %r103;
	add.s32 	%r104, %r210, 12;
	selp.b32 	%r105, %r104, %r100, %p17;
	ld.global.u32 	%r106, [%rd12+48];
	add.s32 	%r107, %r105, %r3;
	mul.wide.s32 	%rd35, %r107, 4;
	add.s64 	%rd36, %rd1, %rd35;
	ld.global.u32 	%r108, [%rd36];
	setp.lt.s32 	%p18, %r106, %r108;
	add.s32 	%r109, %r210, 13;
	selp.b32 	%r110, %r109, %r105, %p18;
	ld.global.u32 	%r111, [%rd12+52];
	add.s32 	%r112, %r110, %r3;
	mul.wide.s32 	%rd37, %r112, 4;
	add.s64 	%rd38, %rd1, %rd37;
	ld.global.u32 	%r113, [%rd38];
	setp.lt.s32 	%p19, %r111, %r113;
	add.s32 	%r114, %r210, 14;
	selp.b32 	%r115, %r114, %r110, %p19;
	ld.global.u32 	%r116, [%rd12+56];
	add.s32 	%r117, %r115, %r3;
	mul.wide.s32 	%rd39, %r117, 4;
	add.s64 	%rd40, %rd1, %rd39;
	ld.global.u32 	%r118, [%rd40];
	setp.lt.s32 	%p20, %r116, %r118;
	add.s32 	%r119, %r210, 15;
	selp.b32 	%r120, %r119, %r115, %p20;
	ld.global.u32 	%r121, [%rd12+60];
	add.s32 	%r122, %r120, %r3;
	mul.wide.s32 	%rd41, %r122, 4;
	add.s64 	%rd42, %rd1, %rd41;
	ld.global.u32 	%r123, [%rd42];
	setp.lt.s32 	%p21, %r121, %r123;
	add.s32 	%r210, %r210, 16;
	selp.b32 	%r221, %r210, %r120, %p21;
	add.s32 	%r209, %r209, 16;
	add.s32 	%r208, %r208, 16;
	setp.ne.s32 	%p22, %r208, 0;
	@%p22 bra 	$L__BB0_5;
	add.s32 	%r216, %r210, 1;
$L__BB0_7:
	and.b32  	%r124, %r6, 15;
	setp.eq.s32 	%p23, %r124, 0;
	@%p23 bra 	$L__BB0_17;
	not.b16 	%rs9, %rs14;
	add.s16 	%rs10, %rs9, %rs1;
	cvt.u32.u16 	%r126, %rs10;
	and.b32  	%r22, %r126, 15;
	add.s32 	%r127, %r22, -1;
	setp.lt.u32 	%p24, %r127, 7;
	@%p24 bra 	$L__BB0_10;
	add.s32 	%r128, %r216, %r3;
	mul.wide.u32 	%rd43, %r128, 4;
	add.s64 	%rd44, %rd1, %rd43;
	ld.global.u32 	%r129, [%rd44];
	add.s32 	%r130, %r221, %r3;
	mul.wide.s32 	%rd45, %r130, 4;
	add.s64 	%rd46, %rd1, %rd45;
	ld.global.u32 	%r131, [%rd46];
	setp.lt.s32 	%p25, %r129, %r131;
	selp.b32 	%r132, %r216, %r221, %p25;
	add.s32 	%r133, %r216, 1;
	cvt.u64.u32 	%rd48, %r216;
	add.s64 	%rd49, %rd48, %rd85;
	shl.b64 	%rd50, %rd49, 2;
	add.s64 	%rd51, %rd1, %rd50;
	ld.global.u32 	%r134, [%rd51+4];
	add.s32 	%r135, %r132, %r3;
	mul.wide.s32 	%rd52, %r135, 4;
	add.s64 	%rd53, %rd1, %rd52;
	ld.global.u32 	%r136, [%rd53];
	setp.lt.s32 	%p26, %r134, %r136;
	selp.b32 	%r137, %r133, %r132, %p26;
	add.s32 	%r138, %r216, 2;
	ld.global.u32 	%r139, [%rd51+8];
	add.s32 	%r140, %r137, %r3;
	mul.wide.s32 	%rd54, %r140, 4;
	add.s64 	%rd55, %rd1, %rd54;
	ld.global.u32 	%r141, [%rd55];
	setp.lt.s32 	%p27, %r139, %r141;
	selp.b32 	%r142, %r138, %r137, %p27;
	add.s32 	%r143, %r216, 3;
	ld.global.u32 	%r144, [%rd51+12];
	add.s32 	%r145, %r142, %r3;
	mul.wide.s32 	%rd56, %r145, 4;
	add.s64 	%rd57, %rd1, %rd56;
	ld.global.u32 	%r146, [%rd57];
	setp.lt.s32 	%p28, %r144, %r146;
	selp.b32 	%r147, %r143, %r142, %p28;
	add.s32 	%r148, %r216, 4;
	ld.global.u32 	%r149, [%rd51+16];
	add.s32 	%r150, %r147, %r3;
	mul.wide.s32 	%rd58, %r150, 4;
	add.s64 	%rd59, %rd1, %rd58;
	ld.global.u32 	%r151, [%rd59];
	setp.lt.s32 	%p29, %r149, %r151;
	selp.b32 	%r152, %r148, %r147, %p29;
	add.s32 	%r153, %r216, 5;
	ld.global.u32 	%r154, [%rd51+20];
	add.s32 	%r155, %r152, %r3;
	mul.wide.s32 	%rd60, %r155, 4;
	add.s64 	%rd61, %rd1, %rd60;
	ld.global.u32 	%r156, [%rd61];
	setp.lt.s32 	%p30, %r154, %r156;
	selp.b32 	%r157, %r153, %r152, %p30;
	add.s32 	%r158, %r216, 6;
	ld.global.u32 	%r159, [%rd51+24];
	add.s32 	%r160, %r157, %r3;
	mul.wide.s32 	%rd62, %r160, 4;
	add.s64 	%rd63, %rd1, %rd62;
	ld.global.u32 	%r161, [%rd63];
	setp.lt.s32 	%p31, %r159, %r161;
	selp.b32 	%r162, %r158, %r157, %p31;
	add.s32 	%r163, %r216, 7;
	ld.global.u32 	%r164, [%rd51+28];
	add.s32 	%r165, %r162, %r3;
	mul.wide.s32 	%rd64, %r165, 4;
	add.s64 	%rd65, %rd1, %rd64;
	ld.global.u32 	%r166, [%rd65];
	setp.lt.s32 	%p32, %r164, %r166;
	selp.b32 	%r221, %r163, %r162, %p32;
	add.s32 	%r216, %r216, 8;
$L__BB0_10:
	and.b32  	%r167, %r22, 7;
	setp.eq.s32 	%p33, %r167, 0;
	@%p33 bra 	$L__BB0_17;
	not.b16 	%rs11, %rs13;
	add.s16 	%rs12, %rs11, %rs1;
	cvt.u32.u16 	%r169, %rs12;
	and.b32  	%r170, %r169, 7;
	and.b32  	%r28, %r169, 3;
	add.s32 	%r171, %r170, -1;
	setp.lt.u32 	%p34, %r171, 3;
	@%p34 bra 	$L__BB0_13;
	add.s32 	%r172, %r216, %r3;
	mul.wide.u32 	%rd66, %r172, 4;
	add.s64 	%rd67, %rd1, %rd66;
	ld.global.u32 	%r173, [%rd67];
	add.s32 	%r174, %r221, %r3;
	mul.wide.s32 	%rd68, %r174, 4;
	add.s64 	%rd69, %rd1, %rd68;
	ld.global.u32 	%r175, [%rd69];
	setp.lt.s32 	%p35, %r173, %r175;
	selp.b32 	%r176, %r216, %r221, %p35;
	add.s32 	%r177, %r216, 1;
	cvt.u64.u32 	%rd71, %r216;
	add.s64 	%rd72, %rd71, %rd85;
	shl.b64 	%rd73, %rd72, 2;
	add.s64 	%rd74, %rd1, %rd73;
	ld.global.u32 	%r178, [%rd74+4];
	add.s32 	%r179, %r176, %r3;
	mul.wide.s32 	%rd75, %r179, 4;
	add.s64 	%rd76, %rd1, %rd75;
	ld.global.u32 	%r180, [%rd76];
	setp.lt.s32 	%p36, %r178, %r180;
	selp.b32 	%r181, %r177, %r176, %p36;
	add.s32 	%r182, %r216, 2;
	ld.global.u32 	%r183, [%rd74+8];
	add.s32 	%r184, %r181, %r3;
	mul.wide.s32 	%rd77, %r184, 4;
	add.s64 	%rd78, %rd1, %rd77;
	ld.global.u32 	%r185, [%rd78];
	setp.lt.s32 	%p37, %r183, %r185;
	selp.b32 	%r186, %r182, %r181, %p37;
	add.s32 	%r187, %r216, 3;
	ld.global.u32 	%r188, [%rd74+12];
	add.s32 	%r189, %r186, %r3;
	mul.wide.s32 	%rd79, %r189, 4;
	add.s64 	%rd80, %rd1, %rd79;
	ld.global.u32 	%r190, [%rd80];
	setp.lt.s32 	%p38, %r188, %r190;
	selp.b32 	%r221, %r187, %r186, %p38;
	add.s32 	%r216, %r216, 4;
$L__BB0_13:
	setp.eq.s32 	%p39, %r28, 0;
	@%p39 bra 	$L__BB0_17;
	add.s32 	%r191, %r216, %r3;
	mul.wide.u32 	%rd81, %r191, 4;
	add.s64 	%rd82, %rd1, %rd81;
	ld.global.u32 	%r192, [%rd82];
	add.s32 	%r193, %r221, %r3;
	mul.wide.s32 	%rd83, %r193, 4;
	add.s64 	%rd84, %rd1, %rd83;
	ld.global.u32 	%r194, [%rd84];
	setp.lt.s32 	%p40, %r192, %r194;
	selp.b32 	%r221, %r216, %r221, %p40;
	setp.eq.s32 	%p41, %r28, 1;
	@%p41 bra 	$L__BB0_17;
	add.s32 	%r195, %r216, 1;
	cvt.u64.u32 	%rd86, %r216;
	add.s64 	%rd87, %rd86, %rd85;
	shl.b64 	%rd88, %rd87, 2;
	add.s64 	%rd2, %rd1, %rd88;
	ld.global.u32 	%r196, [%rd2+4];
	add.s32 	%r197, %r221, %r3;
	mul.wide.s32 	%rd89, %r197, 4;
	add.s64 	%rd90, %rd1, %rd89;
	ld.global.u32 	%r198, [%rd90];
	setp.lt.s32 	%p42, %r196, %r198;
	selp.b32 	%r221, %r195, %r221, %p42;
	setp.eq.s32 	%p43, %r28, 2;
	@%p43 bra 	$L__BB0_17;
	add.s32 	%r199, %r216, 2;
	ld.global.u32 	%r200, [%rd2+8];
	add.s32 	%r201, %r221, %r3;
	mul.wide.s32 	%rd91, %r201, 4;
	add.s64 	%rd92, %rd1, %rd91;
	ld.global.u32 	%r202, [%rd92];
	setp.lt.s32 	%p44, %r200, %r202;
	selp.b32 	%r221, %r199, %r221, %p44;
$L__BB0_17:
	setp.eq.s32 	%p45, %r221, %r207;
	@%p45 bra 	$L__BB0_19;
	add.s32 	%r203, %r207, %r3;
	mul.wide.u32 	%rd93, %r203, 4;
	add.s64 	%rd94, %rd1, %rd93;
	ld.global.u32 	%r204, [%rd94];
	add.s32 	%r205, %r221, %r3;
	mul.wide.s32 	%rd95, %r205, 4;
	add.s64 	%rd96, %rd1, %rd95;
	ld.global.u32 	%r206, [%rd96];
	st.global.u32 	[%rd94], %r206;
	st.global.u32 	[%rd96], %r204;
$L__BB0_19:
	setp.ne.s32 	%p46, %r7, %r2;
	add.s16 	%rs14, %rs14, 1;
	add.s16 	%rs13, %rs13, 1;
	mov.u32 	%r207, %r7;
	@%p46 bra 	$L__BB0_3;
$L__BB0_20:
	ret;

}


// ===== COMPILED SASS (sm_100) =====

	.target	sm_100

	.elftype	@"ET_EXEC"


//--------------------- .note.nv.tkinfo           --------------------------
	.section	.note.nv.tkinfo,"",@"SHT_NOTE"
	.sectionflags	@"SHF_NOTE_NV_TKINFO"
	.tkinfo
        /*0018*/ 	.word	0x00000002
        /*0030*/ 	.string	""
        /*0030*/ 	.string	"ptxas"
        /*0030*/ 	.string	"Cuda compilation tools, release 13.0, V13.0.88"
        /*0030*/ 	.string	"Build cuda_13.0.r13.0/compiler.36424714_0"
        /*0030*/ 	.string	"-arch sm_100 -m 64 "



//--------------------- .note.nv.cuinfo           --------------------------
	.section	.note.nv.cuinfo,"",@"SHT_NOTE"
	.sectionflags	@"SHF_NOTE_NV_CUINFO"
        /*0018*/ 	.short	0x0002
        /*001a*/ 	.short	0x0064
        /*001c*/ 	.short	0x0082
	.zero		2


//--------------------- .nv.info                  --------------------------
	.section	.nv.info,"",@"SHT_CUDA_INFO"
	.align	4


	//----- nvinfo : EIATTR_REGCOUNT
	.align		4
        /*0000*/ 	.byte	0x04, 0x2f
        /*0002*/ 	.short	(.L_1 - .L_0)
	.align		4
.L_0:
        /*0004*/ 	.word	index@(_Z19selectionSortKernelPiii)
        /*0008*/ 	.word	0x00000017


	//----- nvinfo : EIATTR_FRAME_SIZE
	.align		4
.L_1:
        /*000c*/ 	.byte	0x04, 0x11
        /*000e*/ 	.short	(.L_3 - .L_2)
	.align		4
.L_2:
        /*0010*/ 	.word	index@(_Z19selectionSortKernelPiii)
        /*0014*/ 	.word	0x00000000


	//----- nvinfo : EIATTR_MIN_STACK_SIZE
	.align		4
.L_3:
        /*0018*/ 	.byte	0x04, 0x12
        /*001a*/ 	.short	(.L_5 - .L_4)
	.align		4
.L_4:
        /*001c*/ 	.word	index@(_Z19selectionSortKernelPiii)
        /*0020*/ 	.word	0x00000000
.L_5:


//--------------------- .nv.compat                --------------------------
	.section	.nv.compat,"",@"SHT_CUDA_COMPAT_INFO"
	.align	4
        /*0000*/ 	.byte	0x02, 0x09, 0x00, 0x00, 0x02, 0x02, 0x01, 0x00, 0x02, 0x05, 0x05, 0x00, 0x03, 0x07, 0x01, 0x01
        /*0010*/ 	.byte	0x02, 0x03, 0x00, 0x00, 0x02, 0x06, 0x01, 0x00, 0x04, 0x0b, 0x08, 0x00, 0x09, 0x00, 0x00, 0x00
        /*0020*/ 	.byte	0x00, 0x00, 0x00, 0x00


//--------------------- .nv.info._Z19selectionSortKernelPiii --------------------------
	.section	.nv.info._Z19selectionSortKernelPiii,"",@"SHT_CUDA_INFO"
	.sectionflags	@""
	.align	4


	//----- nvinfo : EIATTR_CUDA_API_VERSION
	.align		4
        /*0000*/ 	.byte	0x04, 0x37
        /*0002*/ 	.short	(.L_7 - .L_6)
.L_6:
        /*0004*/ 	.word	0x00000082


	//----- nvinfo : EIATTR_KPARAM_INFO
	.align		4
.L_7:
        /*0008*/ 	.byte	0x04, 0x17
        /*000a*/ 	.short	(.L_9 - .L_8)
.L_8:
        /*000c*/ 	.word	0x00000000
        /*0010*/ 	.short	0x0002
        /*0012*/ 	.short	0x000c
        /*0014*/ 	.byte	0x00, 0xf0, 0x11, 0x00


	//----- nvinfo : EIATTR_KPARAM_INFO
	.align		4
.L_9:
        /*0018*/ 	.byte	0x04, 0x17
        /*001a*/ 	.short	(.L_11 - .L_10)
.L_10:
        /*001c*/ 	.word	0x00000000
        /*0020*/ 	.short	0x0001
        /*0022*/ 	.short	0x0008
        /*0024*/ 	.byte	0x00, 0xf0, 0x11, 0x00


	//----- nvinfo : EIATTR_KPARAM_INFO
	.align		4
.L_11:
        /*0028*/ 	.byte	0x04, 0x17
        /*002a*/ 	.short	(.L_13 - .L_12)
.L_12:
        /*002c*/ 	.word	0x00000000
        /*0030*/ 	.short	0x0000
        /*0032*/ 	.short	0x0000
        /*0034*/ 	.byte	0x00, 0xf5, 0x21, 0x00


	//----- nvinfo : EIATTR_SPARSE_MMA_MASK
	.align		4
.L_13:
        /*0038*/ 	.byte	0x03, 0x50
        /*003a*/ 	.short	0x0000


	//----- nvinfo : EIATTR_MAXREG_COUNT
	.align		4
        /*003c*/ 	.byte	0x03, 0x1b
        /*003e*/ 	.short	0x00ff


	//----- nvinfo : EIATTR_MERCURY_ISA_VERSION
	.align		4
        /*0040*/ 	.byte	0x03, 0x5f
        /*0042*/ 	.short	0x0101


	//----- nvinfo : EIATTR_VRC_CTA_INIT_COUNT
	.align		4
        /*0044*/ 	.byte	0x02, 0x4a
	.zero		1
	.zero		1


	//----- nvinfo : EIATTR_EXIT_INSTR_OFFSETS
	.align		4
        /*0048*/ 	.byte	0x04, 0x1c
        /*004a*/ 	.short	(.L_15 - .L_14)


	//   ....[0]....
.L_14:
        /*004c*/ 	.word	0x00000060


	//   ....[1]....
        /*0050*/ 	.word	0x00000080


	//   ....[2]....
        /*0054*/ 	.word	0x00001260


	//----- nvinfo : EIATTR_CBANK_PARAM_SIZE
	.align		4
.L_15:
        /*0058*/ 	.byte	0x03, 0x19
        /*005a*/ 	.short	0x0010


	//----- nvinfo : EIATTR_PARAM_CBANK
	.align		4
        /*005c*/ 	.byte	0x04, 0x0a
        /*005e*/ 	.short	(.L_17 - .L_16)
	.align		4
.L_16:
        /*0060*/ 	.word	index@(.nv.constant0._Z19selectionSortKernelPiii)
        /*0064*/ 	.short	0x0380
        /*0066*/ 	.short	0x0010


	//----- nvinfo : EIATTR_SW_WAR
	.align		4
.L_17:
        /*0068*/ 	.byte	0x04, 0x36
        /*006a*/ 	.short	(.L_19 - .L_18)
.L_18:
        /*006c*/ 	.word	0x00000008
.L_19:


//--------------------- .nv.callgraph             --------------------------
	.section	.nv.callgraph,"",@"SHT_CUDA_CALLGRAPH"
	.align	4
	.sectionentsize	8
	.align		4
        /*0000*/ 	.word	0x00000000
	.align		4
        /*0004*/ 	.word	0xffffffff
	.align		4
        /*0008*/ 	.word	0x00000000
	.align		4
        /*000c*/ 	.word	0xfffffffe
	.align		4
        /*0010*/ 	.word	0x00000000
	.align		4
        /*0014*/ 	.word	0xfffffffd
	.align		4
        /*0018*/ 	.word	0x00000000
	.align		4
        /*001c*/ 	.word	0xfffffffc


//--------------------- .text._Z19selectionSortKernelPiii --------------------------
	.section	.text._Z19selectionSortKernelPiii,"ax",@progbits
	.align	128
        .global         _Z19selectionSortKernelPiii
        .type           _Z19selectionSortKernelPiii,@function
        .size           _Z19selectionSortKernelPiii,(.L_x_7 - _Z19selectionSortKernelPiii)
        .other          _Z19selectionSortKernelPiii,@"STO_CUDA_ENTRY STV_DEFAULT"
_Z19selectionSortKernelPiii:
.text._Z19selectionSortKernelPiii:
[----:B------:R-:W-:Y:S01]  /*0000*/  LDC R1, c[0x0][0x37c] ;  /* 0x0000df00ff017b82 */ /* 0x000fe20000000800 */
[----:B------:R-:W0:Y:S07]  /*0010*/  S2R R0, SR_TID.X ;  /* 0x0000000000007919 */ /* 0x000e2e0000002100 */
[----:B------:R-:W0:Y:S08]  /*0020*/  LDC.64 R2, c[0x0][0x388] ;  /* 0x0000e200ff027b82 */ /* 0x000e300000000a00 */
[----:B------:R-:W1:Y:S01]  /*0030*/  S2UR UR5, SR_CTAID.X ;  /* 0x00000000000579c3 */ /* 0x000e620000002500 */
[----:B0-----:R-:W-:-:S04]  /*0040*/  ISETP.GE.AND P0, PT, R0, R3, PT ;  /* 0x000000030000720c */ /* 0x001fc80003f06270 */
[----:B-1----:R-:W-:-:S13]  /*0050*/  ISETP.LE.OR P0, PT, R2, UR5, P0 ;  /* 0x0000000502007c0c */ /* 0x002fda0008703670 */
[----:B------:R-:W-:Y:S05]  /*0060*/  @P0 EXIT ;  /* 0x000000000000094d */ /* 0x000fea0003800000 */
[----:B------:R-:W-:-:S13]  /*0070*/  ISETP.GE.U32.AND P0, PT, R3, 0x2, PT ;  /* 0x000000020300780c */ /* 0x000fda0003f06070 */
[----:B------:R-:W-:Y:S05]  /*0080*/  @!P0 EXIT ;  /* 0x000000000000894d */ /* 0x000fea0003800000 */
[C---:B------:R-:W-:Y:S01]  /*0090*/  IMAD R0, R3.reuse, UR5, RZ ;  /* 0x0000000503007c24 */ /* 0x040fe2000f8e02ff */
[----:B------:R-:W-:Y:S01]  /*00a0*/  PRMT R4, RZ, 0x7610, R4 ;  /* 0x00007610ff047816 */ /* 0x000fe20000000004 */
[----:B------:R-:W-:Y:S01]  /*00b0*/  VIADD R2, R3, 0xffffffff ;  /* 0xffffffff03027836 */ /* 0x000fe20000000000 */
[----:B------:R-:W-:Y:S01]  /*00c0*/  PRMT R3, RZ, 0x7610, R3 ;  /* 0x00007610ff037816 */ /* 0x000fe20000000003 */
[----:B------:R-:W0:Y:S01]  /*00d0*/  LDCU.U16 UR7, c[0x0][0x38c] ;  /* 0x00007180ff0777ac */ /* 0x000e220008000400 */
[----:B------:R-:W1:Y:S01]  /*00e0*/  LDCU.64 UR8, c[0x0][0x358] ;  /* 0x00006b00ff0877ac */ /* 0x000e620008000a00 */
[----:B------:R-:W-:-:S05]  /*00f0*/  UMOV UR4, URZ ;  /* 0x000000ff00047c82 */ /* 0x000fca0008000000 */
.L_x_5:
[----:B------:R-:W2:Y:S01]  /*0100*/  LDCU UR5, c[0x0][0x38c] ;  /* 0x00007180ff0577ac */ /* 0x000ea20008000800 */
[----:B------:R-:W-:Y:S02]  /*0110*/  VIADD R13, R2, -UR4 ;  /* 0x80000004020d7c36 */ /* 0x000fe40008000000 */
[----:B------:R-:W-:Y:S01]  /*0120*/  IMAD.U32 R5, RZ, RZ, UR4 ;  /* 0x00000004ff057e24 */ /* 0x000fe2000f8e00ff */
[----:B------:R-:W-:-:S06]  /*0130*/  UIADD3 UR6, UPT, UPT, UR4, 0x1, URZ ;  /* 0x0000000104067890 */ /* 0x000fcc000fffe0ff */
[----:B------:R-:W-:Y:S01]  /*0140*/  MOV R7, UR6 ;  /* 0x0000000600077c02 */ /* 0x000fe20008000f00 */
[----:B--2---:R-:W-:-:S04]  /*0150*/  UIADD3 UR5, UPT, UPT, -UR4, -0x2, UR5 ;  /* 0xfffffffe04057890 */ /* 0x004fc8000fffe105 */
[----:B------:R-:W-:-:S09]  /*0160*/  UISETP.GE.U32.AND UP0, UPT, UR5, 0xf, UPT ;  /* 0x0000000f0500788c */ /* 0x000fd2000bf06070 */
[----:B------:R-:W-:Y:S05]  /*0170*/  BRA.U !UP0, `(.L_x_0) ;  /* 0x0000000508d07547 */ /* 0x000fea000b800000 */
[----:B------:R-:W-:Y:S01]  /*0180*/  LOP3.LUT R10, R13, 0xfffffff0, RZ, 0xc0, !PT ;  /* 0xfffffff00d0a7812 */ /* 0x000fe200078ec0ff */
[----:B------:R-:W-:Y:S01]  /*0190*/  VIADD R11, R0, UR4 ;  /* 0x00000004000b7c36 */ /* 0x000fe20008000000 */
[----:B------:R-:W-:Y:S01]  /*01a0*/  MOV R5, UR4 ;  /* 0x0000000400057c02 */ /* 0x000fe20008000f00 */
[----:B------:R-:W-:Y:S02]  /*01b0*/  IMAD.U32 R12, RZ, RZ, UR4 ;  /* 0x00000004ff0c7e24 */ /* 0x000fe4000f8e00ff */
[----:B------:R-:W-:-:S07]  /*01c0*/  IMAD.MOV R10, RZ, RZ, -R10 ;  /* 0x000000ffff0a7224 */ /* 0x000fce00078e0a0a */
.L_x_1:
[----:B------:R-:W2:Y:S01]  /*01d0*/  LDC.64 R6, c[0x0][0x380] ;  /* 0x0000e000ff067b82 */ /* 0x000ea20000000a00 */
[----:B------:R-:W-:Y:S01]  /*01e0*/  IADD3 R17, PT, PT, R0, R5, RZ ;  /* 0x0000000500117210 */ /* 0x000fe20007ffe0ff */
[----:B------:R-:W-:-:S06]  /*01f0*/  VIADD R15, R11, 0x1 ;  /* 0x000000010b0f7836 */ /* 0x000fcc0000000000 */
[----:B------:R-:W3:Y:S01]  /*0200*/  LDC.64 R8, c[0x0][0x380] ;  /* 0x0000e000ff087b82 */ /* 0x000ee20000000a00 */
[----:B--2---:R-:W-:-:S04]  /*0210*/  IMAD.WIDE.U32 R14, R15, 0x4, R6 ;  /* 0x000000040f0e7825 */ /* 0x004fc800078e0006 */
[----:B------:R-:W-:Y:S02]  /*0220*/  IMAD.WIDE R16, R17, 0x4, R6 ;  /* 0x0000000411107825 */ /* 0x000fe400078e0206 */
[----:B-1----:R-:W2:Y:S04]  /*0230*/  LDG.E R14, desc[UR8][R14.64] ;  /* 0x000000080e0e7981 */ /* 0x002ea8000c1e1900 */
[----:B------:R-:W2:Y:S01]  /*0240*/  LDG.E R17, desc[UR8][R16.64] ;  /* 0x0000000810117981 */ /* 0x000ea2000c1e1900 */
[----:B------:R-:W-:-:S05]  /*0250*/  VIADD R18, R12, 0x1 ;  /* 0x000000010c127836 */ /* 0x000fca0000000000 */
[----:B------:R-:W-:Y:S02]  /*0260*/  IADD3 R20, P1, PT, R0, R18, RZ ;  /* 0x0000001200147210 */ /* 0x000fe40007f3e0ff */
[----:B--2---:R-:W-:-:S04]  /*0270*/  ISETP.GE.AND P0, PT, R14, R17, PT ;  /* 0x000000110e00720c */ /* 0x004fc80003f06270 */
[----:B------:R-:W-:Y:S01]  /*0280*/  SEL R5, R18, R5, !P0 ;  /* 0x0000000512057207 */ /* 0x000fe20004000000 */
[----:B------:R-:W-:Y:S01]  /*0290*/  IMAD.X R18, RZ, RZ, RZ, P1 ;  /* 0x000000ffff127224 */ /* 0x000fe200008e06ff */
[----:B---3--:R-:W-:Y:S02]  /*02a0*/  LEA R8, P0, R20, R8, 0x2 ;  /* 0x0000000814087211 */ /* 0x008fe400078010ff */
[----:B------:R-:W-:Y:S02]  /*02b0*/  IADD3 R19, PT, PT, R0, R5, RZ ;  /* 0x0000000500137210 */ /* 0x000fe40007ffe0ff */
[----:B------:R-:W-:-:S03]  /*02c0*/  LEA.HI.X R9, R20, R9, R18, 0x2, P0 ;  /* 0x0000000914097211 */ /* 0x000fc600000f1412 */
[----:B------:R-:W-:Y:S02]  /*02d0*/  IMAD.WIDE R14, R19, 0x4, R6 ;  /* 0x00000004130e7825 */ /* 0x000fe400078e0206 */
[----:B------:R-:W2:Y:S04]  /*02e0*/  LDG.E R16, desc[UR8][R8.64+0x4] ;  /* 0x0000040808107981 */ /* 0x000ea8000c1e1900 */
[----:B------:R-:W2:Y:S04]  /*02f0*/  LDG.E R15, desc[UR8][R14.64] ;  /* 0x000000080e0f7981 */ /* 0x000ea8000c1e1900 */
[----:B------:R-:W3:Y:S04]  /*0300*/  LDG.E R18, desc[UR8][R8.64+0x8] ;  /* 0x0000080808127981 */ /* 0x000ee8000c1e1900 */
[----:B------:R-:W4:Y:S01]  /*0310*/  LDG.E R14, desc[UR8][R8.64+0xc] ;  /* 0x00000c08080e7981 */ /* 0x000f22000c1e1900 */
[----:B--2---:R-:W-:-:S13]  /*0320*/  ISETP.GE.AND P0, PT, R16, R15, PT ;  /* 0x0000000f1000720c */ /* 0x004fda0003f06270 */
[----:B------:R-:W-:-:S04]  /*0330*/  @!P0 VIADD R5, R12, 0x2 ;  /* 0x000000020c058836 */ /* 0x000fc80000000000 */
[----:B------:R-:W-:-:S04]  /*0340*/  IMAD.IADD R17, R0, 0x1, R5 ;  /* 0x0000000100117824 */ /* 0x000fc800078e0205 */
[----:B------:R-:W-:-:S06]  /*0350*/  IMAD.WIDE R16, R17, 0x4, R6 ;  /* 0x0000000411107825 */ /* 0x000fcc00078e0206 */
[----:B------:R-:W3:Y:S04]  /*0360*/  LDG.E R17, desc[UR8][R16.64] ;  /* 0x0000000810117981 */ /* 0x000ee8000c1e1900 */
[----:B------:R-:W2:Y:S01]  /*0370*/  LDG.E R16, desc[UR8][R8.64+0x10] ;  /* 0x0000100808107981 */ /* 0x000ea2000c1e1900 */
[----:B---3--:R-:W-:-:S13]  /*0380*/  ISETP.GE.AND P0, PT, R18, R17, PT ;  /* 0x000000111200720c */ /* 0x008fda0003f06270 */
[----:B------:R-:W-:-:S05]  /*0390*/  @!P0 IADD3 R5, PT, PT, R12, 0x3, RZ ;  /* 0x000000030c058810 */ /* 0x000fca0007ffe0ff */
[----:B------:R-:W-:-:S04]  /*03a0*/  IMAD.IADD R19, R0, 0x1, R5 ;  /* 0x0000000100137824 */ /* 0x000fc800078e0205 */
[----:B------:R-:W-:-:S06]  /*03b0*/  IMAD.WIDE R18, R19, 0x4, R6 ;  /* 0x0000000413127825 */ /* 0x000fcc00078e0206 */
[----:B------:R-:W4:Y:S04]  /*03c0*/  LDG.E R19, desc[UR8][R18.64] ;  /* 0x0000000812137981 */ /* 0x000f28000c1e1900 */
[----:B------:R-:W3:Y:S01]  /*03d0*/  LDG.E R18, desc[UR8][R8.64+0x14] ;  /* 0x0000140808127981 */ /* 0x000ee2000c1e1900 */
[----:B----4-:R-:W-:-:S13]  /*03e0*/  ISETP.GE.AND P0, PT, R14, R19, PT ;  /* 0x000000130e00720c */ /* 0x010fda0003f06270 */
[----:B------:R-:W-:-:S05]  /*03f0*/  @!P0 VIADD R5, R12, 0x4 ;  /* 0x000000040c058836 */ /* 0x000fca0000000000 */
[----:B------:R-:W-:-:S05]  /*0400*/  IADD3 R15, PT, PT, R0, R5, RZ ;  /* 0x00000005000f7210 */ /* 0x000fca0007ffe0ff */
[----:B------:R-:W-:-:S06]  /*0410*/  IMAD.WIDE R14, R15, 0x4, R6 ;  /* 0x000000040f0e7825 */ /* 0x000fcc00078e0206 */
[----:B------:R-:W2:Y:S04]  /*0420*/  LDG.E R15, desc[UR8][R14.64] ;  /* 0x000000080e0f7981 */ /* 0x000ea8000c1e1900 */
        /* <DEDUP_REMOVED lines=59> */
[----:B------:R-:W3:Y:S02]  /*07e0*/  LDG.E R17, desc[UR8][R16.64] ;  /* 0x0000000810117981 */ /* 0x000ee4000c1e1900 */
[----:B---3--:R-:W-:-:S13]  /*07f0*/  ISETP.GE.AND P0, PT, R18, R17, PT ;  /* 0x000000111200720c */ /* 0x008fda0003f06270 */
[----:B------:R-:W-:-:S05]  /*0800*/  @!P0 IADD3 R5, PT, PT, R12, 0xf, RZ ;  /* 0x0000000f0c058810 */ /* 0x000fca0007ffe0ff */
[----:B------:R-:W-:-:S04]  /*0810*/  IMAD.IADD R19, R0, 0x1, R5 ;  /* 0x0000000100137824 */ /* 0x000fc800078e0205 */
[----:B------:R-:W-:-:S06]  /*0820*/  IMAD.WIDE R6, R19, 0x4, R6 ;  /* 0x0000000413067825 */ /* 0x000fcc00078e0206 */
[----:B------:R-:W4:Y:S01]  /*0830*/  LDG.E R7, desc[UR8][R6.64] ;  /* 0x0000000806077981 */ /* 0x000f22000c1e1900 */
[----:B------:R-:W-:-:S05]  /*0840*/  VIADD R10, R10, 0x10 ;  /* 0x000000100a0a7836 */ /* 0x000fca0000000000 */
[----:B------:R-:W-:Y:S02]  /*0850*/  ISETP.NE.AND P1, PT, R10, RZ, PT ;  /* 0x000000ff0a00720c */ /* 0x000fe40003f25270 */
[----:B------:R-:W-:Y:S01]  /*0860*/  IADD3 R12, PT, PT, R12, 0x10, RZ ;  /* 0x000000100c0c7810 */ /* 0x000fe20007ffe0ff */
[----:B------:R-:W-:Y:S01]  /*0870*/  VIADD R11, R11, 0x10 ;  /* 0x000000100b0b7836 */ /* 0x000fe20000000000 */
[----:B----4-:R-:W-:-:S04]  /*0880*/  ISETP.GE.AND P0, PT, R14, R7, PT ;  /* 0x000000070e00720c */ /* 0x010fc80003f06270 */
[----:B------:R-:W-:-:S05]  /*0890*/  SEL R5, R12, R5, !P0 ;  /* 0x000000050c057207 */ /* 0x000fca0004000000 */
[----:B------:R-:W-:Y:S05]  /*08a0*/  @P1 BRA `(.L_x_1) ;  /* 0xfffffff800481947 */ /* 0x000fea000383ffff */
[----:B------:R-:W-:-:S07]  /*08b0*/  VIADD R7, R12, 0x1 ;  /* 0x000000010c077836 */ /* 0x000fce0000000000 */
.L_x_0:
[----:B------:R-:W-:-:S13]  /*08c0*/  LOP3.LUT P0, RZ, R13, 0xf, RZ, 0xc0, !PT ;  /* 0x0000000f0dff7812 */ /* 0x000fda000780c0ff */
[----:B------:R-:W-:Y:S05]  /*08d0*/  @!P0 BRA `(.L_x_2) ;  /* 0x0000000800248947 */ /* 0x000fea0003800000 */
[----:B------:R-:W-:-:S04]  /*08e0*/  LOP3.LUT R6, RZ, R4, RZ, 0x33, !PT ;  /* 0x00000004ff067212 */ /* 0x000fc800078e33ff */
[----:B0-----:R-:W-:-:S04]  /*08f0*/  IADD3 R6, PT, PT, R6, UR7, RZ ;  /* 0x0000000706067c10 */ /* 0x001fc8000fffe0ff */
[----:B------:R-:W-:-:S04]  /*0900*/  LOP3.LUT R6, R6, 0xf, RZ, 0xc0, !PT ;  /* 0x0000000f06067812 */ /* 0x000fc800078ec0ff */
[C---:B------:R-:W-:Y:S01]  /*0910*/  LOP3.LUT P0, RZ, R6.reuse, 0x7, RZ, 0xc0, !PT ;  /* 0x0000000706ff7812 */ /* 0x040fe2000780c0ff */
[----:B------:R-:W-:-:S05]  /*0920*/  VIADD R8, R6, 0xffffffff ;  /* 0xffffffff06087836 */ /* 0x000fca0000000000 */
[----:B------:R-:W-:-:S13]  /*0930*/  ISETP.GE.U32.AND P1, PT, R8, 0x7, PT ;  /* 0x000000070800780c */ /* 0x000fda0003f26070 */
[----:B------:R-:W-:Y:S05]  /*0940*/  @!P1 BRA `(.L_x_3) ;  /* 0x0000000000e49947 */ /* 0x000fea0003800000 */
[----:B------:R-:W0:Y:S01]  /*0950*/  LDC.64 R8, c[0x0][0x380] ;  /* 0x0000e000ff087b82 */ /* 0x000e220000000a00 */
[C---:B------:R-:W-:Y:S01]  /*0960*/  IADD3 R15, PT, PT, R0.reuse, R5, RZ ;  /* 0x00000005000f7210 */ /* 0x040fe20007ffe0ff */
[----:B------:R-:W-:-:S06]  /*0970*/  IMAD.IADD R13, R0, 0x1, R7 ;  /* 0x00000001000d7824 */ /* 0x000fcc00078e0207 */
[----:B------:R-:W2:Y:S01]  /*0980*/  LDC.64 R10, c[0x0][0x380] ;  /* 0x0000e000ff0a7b82 */ /* 0x000ea20000000a00 */
[----:B0-----:R-:W-:-:S04]  /*0990*/  IMAD.WIDE.U32 R12, R13, 0x4, R8 ;  /* 0x000000040d0c7825 */ /* 0x001fc800078e0008 */
[----:B------:R-:W-:Y:S02]  /*09a0*/  IMAD.WIDE R14, R15, 0x4, R8 ;  /* 0x000000040f0e7825 */ /* 0x000fe400078e0208 */
[----:B-1----:R-:W3:Y:S04]  /*09b0*/  LDG.E R12, desc[UR8][R12.64] ;  /* 0x000000080c0c7981 */ /* 0x002ee8000c1e1900 */
[----:B------:R-:W3:Y:S01]  /*09c0*/  LDG.E R15, desc[UR8][R14.64] ;  /* 0x000000080e0f7981 */ /* 0x000ee2000c1e1900 */
[----:B------:R-:W-:-:S05]  /*09d0*/  IADD3 R6, P2, PT, R0, R7, RZ ;  /* 0x0000000700067210 */ /* 0x000fca0007f5e0ff */
[----:B------:R-:W-:Y:S01]  /*09e0*/  IMAD.X R16, RZ, RZ, RZ, P2 ;  /* 0x000000ffff107224 */ /* 0x000fe200010e06ff */
[----:B---3--:R-:W-:-:S04]  /*09f0*/  ISETP.GE.AND P1, PT, R12, R15, PT ;  /* 0x0000000f0c00720c */ /* 0x008fc80003f26270 */
[----:B------:R-:W-:Y:S02]  /*0a00*/  SEL R5, R7, R5, !P1 ;  /* 0x0000000507057207 */ /* 0x000fe40004800000 */
[----:B--2---:R-:W-:-:S03]  /*0a10*/  LEA R10, P1, R6, R10, 0x2 ;  /* 0x0000000a060a7211 */ /* 0x004fc600078210ff */
[----:B------:R-:W-:Y:S01]  /*0a20*/  IMAD.IADD R17, R0, 0x1, R5 ;  /* 0x0000000100117824 */ /* 0x000fe200078e0205 */
[----:B------:R-:W-:-:S03]  /*0a30*/  LEA.HI.X R11, R6, R11, R16, 0x2, P1 ;  /* 0x0000000b060b7211 */ /* 0x000fc600008f1410 */
[----:B------:R-:W-:Y:S02]  /*0a40*/  IMAD.WIDE R16, R17, 0x4, R8 ;  /* 0x0000000411107825 */ /* 0x000fe400078e0208 */
[----:B------:R-:W2:Y:S04]  /*0a50*/  LDG.E R6, desc[UR8][R10.64+0x4] ;  /* 0x000004080a067981 */ /* 0x000ea8000c1e1900 */
[----:B------:R-:W2:Y:S02]  /*0a60*/  LDG.E R17, desc[UR8][R16.64] ;  /* 0x0000000810117981 */ /* 0x000ea4000c1e1900 */
[----:B--2---:R-:W-:Y:S02]  /*0a70*/  ISETP.GE.AND P1, PT, R6, R17, PT ;  /* 0x000000110600720c */ /* 0x004fe40003f26270 */
[----:B------:R-:W2:Y:S11]  /*0a80*/  LDG.E R6, desc[UR8][R10.64+0x8] ;  /* 0x000008080a067981 */ /* 0x000eb6000c1e1900 */
[----:B------:R-:W-:-:S05]  /*0a90*/  @!P1 IADD3 R5, PT, PT, R7, 0x1, RZ ;  /* 0x0000000107059810 */ /* 0x000fca0007ffe0ff */
[----:B------:R-:W-:-:S04]  /*0aa0*/  IMAD.IADD R13, R0, 0x1, R5 ;  /* 0x00000001000d7824 */ /* 0x000fc800078e0205 */
[----:B------:R-:W-:-:S06]  /*0ab0*/  IMAD.WIDE R12, R13, 0x4, R8 ;  /* 0x000000040d0c7825 */ /* 0x000fcc00078e0208 */
[----:B------:R-:W2:Y:S02]  /*0ac0*/  LDG.E R13, desc[UR8][R12.64] ;  /* 0x000000080c0d7981 */ /* 0x000ea4000c1e1900 */
[----:B--2---:R-:W-:Y:S02]  /*0ad0*/  ISETP.GE.AND P1, PT, R6, R13, PT ;  /* 0x0000000d0600720c */ /* 0x004fe40003f26270 */
[----:B------:R-:W2:Y:S11]  /*0ae0*/  LDG.E R6, desc[UR8][R10.64+0xc] ;  /* 0x00000c080a067981 */ /* 0x000eb6000c1e1900 */
[----:B------:R-:W-:-:S05]  /*0af0*/  @!P1 VIADD R5, R7, 0x2 ;  /* 0x0000000207059836 */ /* 0x000fca0000000000 */
[----:B------:R-:W-:-:S05]  /*0b00*/  IADD3 R15, PT, PT, R0, R5, RZ ;  /* 0x00000005000f7210 */ /* 0x000fca0007ffe0ff */
[----:B------:R-:W-:-:S06]  /*0b10*/  IMAD.WIDE R14, R15, 0x4, R8 ;  /* 0x000000040f0e7825 */ /* 0x000fcc00078e0208 */
[----:B------:R-:W2:Y:S02]  /*0b20*/  LDG.E R15, desc[UR8][R14.64] ;  /* 0x000000080e0f7981 */ /* 0x000ea4000c1e1900 */
[----:B--2---:R-:W-:Y:S02]  /*0b30*/  ISETP.GE.AND P1, PT, R6, R15, PT ;  /* 0x0000000f0600720c */ /* 0x004fe40003f26270 */
[----:B------:R-:W2:Y:S11]  /*0b40*/  LDG.E R6, desc[UR8][R10.64+0x10] ;  /* 0x000010080a067981 */ /* 0x000eb6000c1e1900 */
[----:B------:R-:W-:-:S04]  /*0b50*/  @!P1 VIADD R5, R7, 0x3 ;  /* 0x0000000307059836 */ /* 0x000fc80000000000 */
[----:B------:R-:W-:-:S04]  /*0b60*/  IMAD.IADD R17, R0, 0x1, R5 ;  /* 0x0000000100117824 */ /* 0x000fc800078e0205 */
[----:B------:R-:W-:-:S06]  /*0b70*/  IMAD.WIDE R16, R17, 0x4, R8 ;  /* 0x0000000411107825 */ /* 0x000fcc00078e0208 */
        /* <DEDUP_REMOVED lines=19> */
[----:B--2---:R-:W-:-:S13]  /*0cb0*/  ISETP.GE.AND P1, PT, R6, R9, PT ;  /* 0x000000090600720c */ /* 0x004fda0003f26270 */
[C---:B------:R-:W-:Y:S01]  /*0cc0*/  @!P1 IADD3 R5, PT, PT, R7.reuse, 0x7, RZ ;  /* 0x0000000707059810 */ /* 0x040fe20007ffe0ff */
[----:B------:R-:W-:-:S07]  /*0cd0*/  VIADD R7, R7, 0x8 ;  /* 0x0000000807077836 */ /* 0x000fce0000000000 */
.L_x_3:
[----:B------:R-:W-:Y:S05]  /*0ce0*/  @!P0 BRA `(.L_x_2) ;  /* 0x0000000400208947 */ /* 0x000fea0003800000 */
[----:B------:R-:W-:-:S05]  /*0cf0*/  LOP3.LUT R6, RZ, R3, RZ, 0x33, !PT ;  /* 0x00000003ff067212 */ /* 0x000fca00078e33ff */
[----:B------:R-:W-:-:S05]  /*0d00*/  VIADD R6, R6, UR7 ;  /* 0x0000000706067c36 */ /* 0x000fca0008000000 */
[----:B------:R-:W-:-:S04]  /*0d10*/  LOP3.LUT R6, R6, 0xffff, RZ, 0xc0, !PT ;  /* 0x0000ffff06067812 */ /* 0x000fc800078ec0ff */
[C---:B------:R-:W-:Y:S02]  /*0d20*/  LOP3.LUT R8, R6.reuse, 0x7, RZ, 0xc0, !PT ;  /* 0x0000000706087812 */ /* 0x040fe400078ec0ff */
[----:B------:R-:W-:Y:S02]  /*0d30*/  LOP3.LUT R6, R6, 0x3, RZ, 0xc0, !PT ;  /* 0x0000000306067812 */ /* 0x000fe400078ec0ff */
[----:B------:R-:W-:Y:S02]  /*0d40*/  IADD3 R8, PT, PT, R8, -0x1, RZ ;  /* 0xffffffff08087810 */ /* 0x000fe40007ffe0ff */
[----:B------:R-:W-:Y:S02]  /*0d50*/  ISETP.NE.AND P0, PT, R6, RZ, PT ;  /* 0x000000ff0600720c */ /* 0x000fe40003f05270 */
[----:B------:R-:W-:-:S13]  /*0d60*/  ISETP.GE.U32.AND P1, PT, R8, 0x3, PT ;  /* 0x000000030800780c */ /* 0x000fda0003f26070 */
[----:B------:R-:W-:Y:S05]  /*0d70*/  @!P1 BRA `(.L_x_4) ;  /* 0x0000000000849947 */ /* 0x000fea0003800000 */
[----:B------:R-:W0:Y:S01]  /*0d80*/  LDC.64 R8, c[0x0][0x380] ;  /* 0x0000e000ff087b82 */ /* 0x000e220000000a00 */
[C---:B------:R-:W-:Y:S02]  /*0d90*/  IMAD.IADD R13, R0.reuse, 0x1, R7 ;  /* 0x00000001000d7824 */ /* 0x040fe400078e0207 */
[----:B------:R-:W-:-:S05]  /*0da0*/  IMAD.IADD R15, R0, 0x1, R5 ;  /* 0x00000001000f7824 */ /* 0x000fca00078e0205 */
[----:B------:R-:W2:Y:S01]  /*0db0*/  LDC.64 R10, c[0x0][0x380] ;  /* 0x0000e000ff0a7b82 */ /* 0x000ea20000000a00 */
[----:B0-----:R-:W-:-:S04]  /*0dc0*/  IMAD.WIDE.U32 R12, R13, 0x4, R8 ;  /* 0x000000040d0c7825 */ /* 0x001fc800078e0008 */
[----:B------:R-:W-:Y:S02]  /*0dd0*/  IMAD.WIDE R14, R15, 0x4, R8 ;  /* 0x000000040f0e7825 */ /* 0x000fe400078e0208 */
[----:B-1----:R-:W3:Y:S04]  /*0de0*/  LDG.E R12, desc[UR8][R12.64] ;  /* 0x000000080c0c7981 */ /* 0x002ee8000c1e1900 */
[----:B------:R-:W3:Y:S01]  /*0df0*/  LDG.E R15, desc[UR8][R14.64] ;  /* 0x000000080e0f7981 */ /* 0x000ee2000c1e1900 */
[----:B------:R-:W-:-:S04]  /*0e00*/  IADD3 R16, P2, PT, R0, R7, RZ ;  /* 0x0000000700107210 */ /* 0x000fc80007f5e0ff */
[----:B------:R-:W-:Y:S02]  /*0e10*/  IADD3.X R17, PT, PT, RZ, RZ, RZ, P2, !PT ;  /* 0x000000ffff117210 */ /* 0x000fe400017fe4ff */
[----:B---3--:R-:W-:-:S04]  /*0e20*/  ISETP.GE.AND P1, PT, R12, R15, PT ;  /* 0x0000000f0c00720c */ /* 0x008fc80003f26270 */
[----:B------:R-:W-:Y:S02]  /*0e30*/  SEL R5, R7, R5, !P1 ;  /* 0x0000000507057207 */ /* 0x000fe40004800000 */
[----:B--2---:R-:W-:-:S03]  /*0e40*/  LEA R10, P1, R16, R10, 0x2 ;  /* 0x0000000a100a7211 */ /* 0x004fc600078210ff */
[----:B------:R-:W-:Y:S01]  /*0e50*/  IMAD.IADD R19, R0, 0x1, R5 ;  /* 0x0000000100137824 */ /* 0x000fe200078e0205 */
[----:B------:R-:W-:-:S03]  /*0e60*/  LEA.HI.X R11, R16, R11, R17, 0x2, P1 ;  /* 0x0000000b100b7211 */ /* 0x000fc600008f1411 */
[----:B------:R-:W-:Y:S02]  /*0e70*/  IMAD.WIDE R16, R19, 0x4, R8 ;  /* 0x0000000413107825 */ /* 0x000fe400078e0208 */
[----:B------:R-:W2:Y:S04]  /*0e80*/  LDG.E R12, desc[UR8][R10.64+0x4] ;  /* 0x000004080a0c7981 */ /* 0x000ea8000c1e1900 */
[----:B------:R-:W2:Y:S04]  /*0e90*/  LDG.E R17, desc[UR8][R16.64] ;  /* 0x0000000810117981 */ /* 0x000ea8000c1e1900 */
[----:B------:R-:W3:Y:S01]  /*0ea0*/  LDG.E R14, desc[UR8][R10.64+0x8] ;  /* 0x000008080a0e7981 */ /* 0x000ee2000c1e1900 */
[----:B--2---:R-:W-:-:S13]  /*0eb0*/  ISETP.GE.AND P1, PT, R12, R17, PT ;  /* 0x000000110c00720c */ /* 0x004fda0003f26270 */
[----:B------:R-:W-:-:S05]  /*0ec0*/  @!P1 VIADD R5, R7, 0x1 ;  /* 0x0000000107059836 */ /* 0x000fca0000000000 */
[----:B------:R-:W-:-:S05]  /*0ed0*/  IADD3 R13, PT, PT, R0, R5, RZ ;  /* 0x00000005000d7210 */ /* 0x000fca0007ffe0ff */
[----:B------:R-:W-:-:S06]  /*0ee0*/  IMAD.WIDE R12, R13, 0x4, R8 ;  /* 0x000000040d0c7825 */ /* 0x000fcc00078e0208 */
[----:B------:R-:W3:Y:S02]  /*0ef0*/  LDG.E R13, desc[UR8][R12.64] ;  /* 0x000000080c0d7981 */ /* 0x000ee4000c1e1900 */
[----:B---3--:R-:W-:Y:S02]  /*0f00*/  ISETP.GE.AND P1, PT, R14, R13, PT ;  /* 0x0000000d0e00720c */ /* 0x008fe40003f26270 */
        /* <DEDUP_REMOVED lines=8> */
.L_x_4:
[----:B------:R-:W-:Y:S05]  /*0f90*/  @!P0 BRA `(.L_x_2) ;  /* 0x0000000000748947 */ /* 0x000fea0003800000 */
[----:B------:R-:W0:Y:S01]  /*0fa0*/  LDC.64 R8, c[0x0][0x380] ;  /* 0x0000e000ff087b82 */ /* 0x000e220000000a00 */
[C---:B------:R-:W-:Y:S01]  /*0fb0*/  IADD3 R11, PT, PT, R0.reuse, R7, RZ ;  /* 0x00000007000b7210 */ /* 0x040fe20007ffe0ff */
[----:B------:R-:W-:-:S04]  /*0fc0*/  IMAD.IADD R13, R0, 0x1, R5 ;  /* 0x00000001000d7824 */ /* 0x000fc800078e0205 */
[----:B0-----:R-:W-:-:S04]  /*0fd0*/  IMAD.WIDE R12, R13, 0x4, R8 ;  /* 0x000000040d0c7825 */ /* 0x001fc800078e0208 */
[----:B------:R-:W-:Y:S02]  /*0fe0*/  IMAD.WIDE.U32 R10, R11, 0x4, R8 ;  /* 0x000000040b0a7825 */ /* 0x000fe400078e0008 */
[----:B-1----:R-:W2:Y:S04]  /*0ff0*/  LDG.E R13, desc[UR8][R12.64] ;  /* 0x000000080c0d7981 */ /* 0x002ea8000c1e1900 */
[----:B------:R-:W2:Y:S01]  /*1000*/  LDG.E R10, desc[UR8][R10.64] ;  /* 0x000000080a0a7981 */ /* 0x000ea2000c1e1900 */
[----:B------:R-:W-:Y:S02]  /*1010*/  ISETP.NE.AND P1, PT, R6, 0x1, PT ;  /* 0x000000010600780c */ /* 0x000fe40003f25270 */
[----:B--2---:R-:W-:-:S04]  /*1020*/  ISETP.GE.AND P0, PT, R10, R13, PT ;  /* 0x0000000d0a00720c */ /* 0x004fc80003f06270 */
[----:B------:R-:W-:-:S07]  /*1030*/  SEL R5, R7, R5, !P0 ;  /* 0x0000000507057207 */ /* 0x000fce0004000000 */
[----:B------:R-:W-:Y:S05]  /*1040*/  @!P1 BRA `(.L_x_2) ;  /* 0x0000000000489947 */ /* 0x000fea0003800000 */
[----:B------:R-:W0:Y:S01]  /*1050*/  LDC.64 R16, c[0x0][0x380] ;  /* 0x0000e000ff107b82 */ /* 0x000e220000000a00 */
[C---:B------:R-:W-:Y:S01]  /*1060*/  IADD3 R11, P0, PT, R0.reuse, R7, RZ ;  /* 0x00000007000b7210 */ /* 0x040fe20007f1e0ff */
[----:B------:R-:W-:-:S04]  /*1070*/  IMAD.IADD R13, R0, 0x1, R5 ;  /* 0x00000001000d7824 */ /* 0x000fc800078e0205 */
[----:B------:R-:W-:Y:S02]  /*1080*/  IMAD.X R14, RZ, RZ, RZ, P0 ;  /* 0x000000ffff0e7224 */ /* 0x000fe400000e06ff */
[----:B------:R-:W-:-:S06]  /*1090*/  IMAD.WIDE R12, R13, 0x4, R8 ;  /* 0x000000040d0c7825 */ /* 0x000fcc00078e0208 */
[----:B------:R-:W2:Y:S01]  /*10a0*/  LDG.E R13, desc[UR8][R12.64] ;  /* 0x000000080c0d7981 */ /* 0x000ea2000c1e1900 */
[----:B0-----:R-:W-:-:S04]  /*10b0*/  LEA R10, P0, R11, R16, 0x2 ;  /* 0x000000100b0a7211 */ /* 0x001fc800078010ff */
[----:B------:R-:W-:-:S05]  /*10c0*/  LEA.HI.X R11, R11, R17, R14, 0x2, P0 ;  /* 0x000000110b0b7211 */ /* 0x000fca00000f140e */
[----:B------:R-:W2:Y:S01]  /*10d0*/  LDG.E R14, desc[UR8][R10.64+0x4] ;  /* 0x000004080a0e7981 */ /* 0x000ea2000c1e1900 */
[----:B------:R-:W-:-:S13]  /*10e0*/  ISETP.NE.AND P1, PT, R6, 0x2, PT ;  /* 0x000000020600780c */ /* 0x000fda0003f25270 */
[----:B------:R-:W3:Y:S01]  /*10f0*/  @P1 LDG.E R6, desc[UR8][R10.64+0x8] ;  /* 0x000008080a061981 */ /* 0x000ee2000c1e1900 */
[----:B--2---:R-:W-:-:S13]  /*1100*/  ISETP.GE.AND P0, PT, R14, R13, PT ;  /* 0x0000000d0e00720c */ /* 0x004fda0003f06270 */
[----:B------:R-:W-:-:S05]  /*1110*/  @!P0 IADD3 R5, PT, PT, R7, 0x1, RZ ;  /* 0x0000000107058810 */ /* 0x000fca0007ffe0ff */
[----:B------:R-:W-:-:S04]  /*1120*/  @P1 IMAD.IADD R15, R0, 0x1, R5 ;  /* 0x00000001000f1824 */ /* 0x000fc800078e0205 */
[----:B------:R-:W-:-:S06]  /*1130*/  @P1 IMAD.WIDE R8, R15, 0x4, R8 ;  /* 0x000000040f081825 */ /* 0x000fcc00078e0208 */
[----:B------:R-:W3:Y:S02]  /*1140*/  @P1 LDG.E R9, desc[UR8][R8.64] ;  /* 0x0000000808091981 */ /* 0x000ee4000c1e1900 */
[----:B---3--:R-:W-:-:S13]  /*1150*/  ISETP.GE.OR P0, PT, R6, R9, !P1 ;  /* 0x000000090600720c */ /* 0x008fda0004f06670 */
[----:B------:R-:W-:-:S07]  /*1160*/  @!P0 VIADD R5, R7, 0x2 ;  /* 0x0000000207058836 */ /* 0x000fce0000000000 */
.L_x_2:
[----:B------:R-:W-:-:S13]  /*1170*/  ISETP.NE.AND P0, PT, R5, UR4, PT ;  /* 0x0000000405007c0c */ /* 0x000fda000bf05270 */
[----:B------:R-:W2:Y:S01]  /*1180*/  @P0 LDC.64 R6, c[0x0][0x380] ;  /* 0x0000e000ff060b82 */ /* 0x000ea20000000a00 */
[C---:B------:R-:W-:Y:S01]  /*1190*/  @P0 IADD3 R9, PT, PT, R0.reuse, R5, RZ ;  /* 0x0000000500090210 */ /* 0x040fe20007ffe0ff */
[----:B------:R-:W-:-:S04]  /*11a0*/  @P0 VIADD R5, R0, UR4 ;  /* 0x0000000400050c36 */ /* 0x000fc80008000000 */
[----:B--2---:R-:W-:-:S04]  /*11b0*/  @P0 IMAD.WIDE R8, R9, 0x4, R6 ;  /* 0x0000000409080825 */ /* 0x004fc800078e0206 */
[----:B------:R-:W-:Y:S01]  /*11c0*/  @P0 IMAD.WIDE.U32 R6, R5, 0x4, R6 ;  /* 0x0000000405060825 */ /* 0x000fe200078e0006 */
[----:B-1----:R-:W2:Y:S04]  /*11d0*/  @P0 LDG.E R11, desc[UR8][R8.64] ;  /* 0x00000008080b0981 */ /* 0x002ea8000c1e1900 */
[----:B------:R-:W3:Y:S01]  /*11e0*/  @P0 LDG.E R5, desc[UR8][R6.64] ;  /* 0x0000000806050981 */ /* 0x000ee2000c1e1900 */
[----:B------:R-:W-:Y:S01]  /*11f0*/  UMOV UR4, UR6 ;  /* 0x0000000600047c82 */ /* 0x000fe20008000000 */
[----:B------:R-:W-:Y:S01]  /*1200*/  VIADD R4, R4, 0x1 ;  /* 0x0000000104047836 */ /* 0x000fe20000000000 */
[----:B------:R-:W-:Y:S01]  /*1210*/  IADD3 R3, PT, PT, R3, 0x1, RZ ;  /* 0x0000000103037810 */ /* 0x000fe20007ffe0ff */
[----:B--2---:R2:W-:Y:S04]  /*1220*/  @P0 STG.E desc[UR8][R6.64], R11 ;  /* 0x0000000b06000986 */ /* 0x0045e8000c101908 */
[----:B---3--:R2:W-:Y:S01]  /*1230*/  @P0 STG.E desc[UR8][R8.64], R5 ;  /* 0x0000000508000986 */ /* 0x0085e2000c101908 */
[----:B------:R-:W-:-:S13]  /*1240*/  ISETP.NE.AND P0, PT, R2, UR6, PT ;  /* 0x0000000602007c0c */ /* 0x000fda000bf05270 */
[----:B--2---:R-:W-:Y:S05]  /*1250*/  @P0 BRA `(.L_x_5) ;  /* 0xffffffec00a80947 */ /* 0x004fea000383ffff */
[----:B0-----:R-:W-:Y:S05]  /*1260*/  EXIT ;  /* 0x000000000000794d */ /* 0x001fea0003800000 */
.L_x_6:
[----:B------:R-:W-:-:S00]  /*1270*/  BRA `(.L_x_6) ;  /* 0xfffffffc00fc7947 */ /* 0x000fc0000383ffff */
[----:B------:R-:W-:-:S00]  /*1280*/  NOP ;  /* 0x0000000000007918 */ /* 0x000fc00000000000 */
[----:B------:R-:W-:-:S00]  /*1290*/  NOP ;  /* 0x0000000000007918 */ /* 0x000fc00000000000 */
[----:B------:R-:W-:-:S00]  /*12a0*/  NOP ;  /* 0x0000000000007918 */ /* 0x000fc00000000000 */
[----:B------:R-:W-:-:S00]  /*12b0*/  NOP ;  /* 0x0000000000007918 */ /* 0x000fc00000000000 */
[----:B------:R-:W-:-:S00]  /*12c0*/  NOP ;  /* 0x0000000000007918 */ /* 0x000fc00000000000 */
[----:B------:R-:W-:-:S00]  /*12d0*/  NOP ;  /* 0x0000000000007918 */ /* 0x000fc00000000000 */
[----:B------:R-:W-:-:S00]  /*12e0*/  NOP ;  /* 0x0000000000007918 */ /* 0x000fc00000000000 */
[----:B------:R-:W-:-:S00]  /*12f0*/  NOP ;  /* 0x0000000000007918 */ /* 0x000fc00000000000 */
.L_x_7:


//--------------------- .nv.shared.reserved.0     --------------------------
	.section	.nv.shared.reserved.0,"aw",@nobits
	.weak		__nv_reservedSMEM_offset_0_alias
	.size		__nv_reservedSMEM_offset_0_alias, 0, 64
	.other		__nv_reservedSMEM_offset_0_alias,@"STO_CUDA_RESERVED_SHARED STV_DEFAULT"
__nv_reservedSMEM_offset_0_alias:
	.zero		0
	.zero		64


//--------------------- .nv.constant0._Z19selectionSortKernelPiii --------------------------
	.section	.nv.constant0._Z19selectionSortKernelPiii,"a",@progbits
	.sectionflags	@""
	.align	4
.nv.constant0._Z19selectionSortKernelPiii:
	.zero		912


//--------------------- SYMBOLS --------------------------

	.type		.nv.reservedSmem.offset0,@object
	.size		.nv.reservedSmem.offset0,0x4
